//
// Generated by NVIDIA NVVM Compiler
//
// Compiler Build ID: CL-36424714
// Cuda compilation tools, release 13.0, V13.0.88
// Based on NVVM 20.0.0
//

.version 9.0
.target sm_100
.address_size 64

	// .globl	_Z16rasterize_kernelPhS_i

.visible .entry _Z16rasterize_kernelPhS_i(
	.param .u64 .ptr .align 1 _Z16rasterize_kernelPhS_i_param_0,
	.param .u64 .ptr .align 1 _Z16rasterize_kernelPhS_i_param_1,
	.param .u32 _Z16rasterize_kernelPhS_i_param_2
)
{
	.reg .pred 	%p<5>;
	.reg .b16 	%rs<2>;
	.reg .b32 	%r<21>;
	.reg .b64 	%rd<9>;

	ld.param.u64 	%rd1, [_Z16rasterize_kernelPhS_i_param_0];
	ld.param.u64 	%rd2, [_Z16rasterize_kernelPhS_i_param_1];
	ld.param.u32 	%r4, [_Z16rasterize_kernelPhS_i_param_2];
	mov.u32 	%r5, %tid.x;
	mov.u32 	%r6, %ctaid.x;
	mov.u32 	%r7, %ntid.x;
	mad.lo.s32 	%r1, %r6, %r7, %r5;
	mov.u32 	%r8, %tid.y;
	mov.u32 	%r9, %ctaid.y;
	mov.u32 	%r10, %ntid.y;
	mad.lo.s32 	%r11, %r9, %r10, %r8;
	setp.gt.s32 	%p1, %r1, 167;
	setp.gt.u32 	%p2, %r11, 167;
	or.pred  	%p3, %p1, %p2;
	@%p3 bra 	$L__BB0_3;
	mov.u32 	%r3, %ctaid.z;
	setp.ge.s32 	%p4, %r3, %r4;
	@%p4 bra 	$L__BB0_3;
	shr.s32 	%r12, %r1, 31;
	shr.u32 	%r13, %r12, 29;
	add.s32 	%r14, %r1, %r13;
	shr.s32 	%r15, %r14, 3;
	shr.u32 	%r16, %r11, 3;
	mad.lo.s32 	%r17, %r3, 441, %r15;
	mad.lo.s32 	%r18, %r16, 21, %r17;
	cvt.s64.s32 	%rd3, %r18;
	cvta.to.global.u64 	%rd4, %rd1;
	add.s64 	%rd5, %rd4, %rd3;
	ld.global.u8 	%rs1, [%rd5];
	mad.lo.s32 	%r19, %r3, 28224, %r1;
	mad.lo.s32 	%r20, %r11, 168, %r19;
	cvt.s64.s32 	%rd6, %r20;
	cvta.to.global.u64 	%rd7, %rd2;
	add.s64 	%rd8, %rd7, %rd6;
	st.global.u8 	[%rd8], %rs1;
$L__BB0_3:
	ret;

}


// ===== COMPILED SASS (sm_100) =====

	.target	sm_100

	.elftype	@"ET_EXEC"


//--------------------- .note.nv.tkinfo           --------------------------
	.section	.note.nv.tkinfo,"",@"SHT_NOTE"
	.sectionflags	@"SHF_NOTE_NV_TKINFO"
	.tkinfo
        /*0018*/ 	.word	0x00000002
        /*0030*/ 	.string	""
        /*0030*/ 	.string	"ptxas"
        /*0030*/ 	.string	"Cuda compilation tools, release 13.0, V13.0.88"
        /*0030*/ 	.string	"Build cuda_13.0.r13.0/compiler.36424714_0"
        /*0030*/ 	.string	"-arch sm_100 -m 64 "



//--------------------- .note.nv.cuinfo           --------------------------
	.section	.note.nv.cuinfo,"",@"SHT_NOTE"
	.sectionflags	@"SHF_NOTE_NV_CUINFO"
        /*0018*/ 	.short	0x0002
        /*001a*/ 	.short	0x0064
        /*001c*/ 	.short	0x0082
	.zero		2


//--------------------- .nv.info                  --------------------------
	.section	.nv.info,"",@"SHT_CUDA_INFO"
	.align	4


	//----- nvinfo : EIATTR_REGCOUNT
	.align		4
        /*0000*/ 	.byte	0x04, 0x2f
        /*0002*/ 	.short	(.L_1 - .L_0)
	.align		4
.L_0:
        /*0004*/ 	.word	index@(_Z16rasterize_kernelPhS_i)
        /*0008*/ 	.word	0x00000008


	//----- nvinfo : EIATTR_FRAME_SIZE
	.align		4
.L_1:
        /*000c*/ 	.byte	0x04, 0x11
        /*000e*/ 	.short	(.L_3 - .L_2)
	.align		4
.L_2:
        /*0010*/ 	.word	index@(_Z16rasterize_kernelPhS_i)
        /*0014*/ 	.word	0x00000000


	//----- nvinfo : EIATTR_MIN_STACK_SIZE
	.align		4
.L_3:
        /*0018*/ 	.byte	0x04, 0x12
        /*001a*/ 	.short	(.L_5 - .L_4)
	.align		4
.L_4:
        /*001c*/ 	.word	index@(_Z16rasterize_kernelPhS_i)
        /*0020*/ 	.word	0x00000000
.L_5:


//--------------------- .nv.compat                --------------------------
	.section	.nv.compat,"",@"SHT_CUDA_COMPAT_INFO"
	.align	4
        /*0000*/ 	.byte	0x02, 0x09, 0x00, 0x00, 0x02, 0x02, 0x01, 0x00, 0x02, 0x05, 0x05, 0x00, 0x03, 0x07, 0x01, 0x01
        /*0010*/ 	.byte	0x02, 0x03, 0x00, 0x00, 0x02, 0x06, 0x01, 0x00, 0x04, 0x0b, 0x08, 0x00, 0x09, 0x00, 0x00, 0x00
        /*0020*/ 	.byte	0x00, 0x00, 0x00, 0x00


//--------------------- .nv.info._Z16rasterize_kernelPhS_i --------------------------
	.section	.nv.info._Z16rasterize_kernelPhS_i,"",@"SHT_CUDA_INFO"
	.sectionflags	@""
	.align	4


	//----- nvinfo : EIATTR_CUDA_API_VERSION
	.align		4
        /*0000*/ 	.byte	0x04, 0x37
        /*0002*/ 	.short	(.L_7 - .L_6)
.L_6:
        /*0004*/ 	.word	0x00000082


	//----- nvinfo : EIATTR_KPARAM_INFO
	.align		4
.L_7:
        /*0008*/ 	.byte	0x04, 0x17
        /*000a*/ 	.short	(.L_9 - .L_8)
.L_8:
        /*000c*/ 	.word	0x00000000
        /*0010*/ 	.short	0x0002
        /*0012*/ 	.short	0x0010
        /*0014*/ 	.byte	0x00, 0xf0, 0x11, 0x00


	//----- nvinfo : EIATTR_KPARAM_INFO
	.align		4
.L_9:
        /*0018*/ 	.byte	0x04, 0x17
        /*001a*/ 	.short	(.L_11 - .L_10)
.L_10:
        /*001c*/ 	.word	0x00000000
        /*0020*/ 	.short	0x0001
        /*0022*/ 	.short	0x0008
        /*0024*/ 	.byte	0x00, 0xf5, 0x21, 0x00


	//----- nvinfo : EIATTR_KPARAM_INFO
	.align		4
.L_11:
        /*0028*/ 	.byte	0x04, 0x17
        /*002a*/ 	.short	(.L_13 - .L_12)
.L_12:
        /*002c*/ 	.word	0x00000000
        /*0030*/ 	.short	0x0000
        /*0032*/ 	.short	0x0000
        /*0034*/ 	.byte	0x00, 0xf5, 0x21, 0x00


	//----- nvinfo : EIATTR_SPARSE_MMA_MASK
	.align		4
.L_13:
        /*0038*/ 	.byte	0x03, 0x50
        /*003a*/ 	.short	0x0000


	//----- nvinfo : EIATTR_MAXREG_COUNT
	.align		4
        /*003c*/ 	.byte	0x03, 0x1b
        /*003e*/ 	.short	0x00ff


	//----- nvinfo : EIATTR_MERCURY_ISA_VERSION
	.align		4
        /*0040*/ 	.byte	0x03, 0x5f
        /*0042*/ 	.short	0x0101


	//----- nvinfo : EIATTR_VRC_CTA_INIT_COUNT
	.align		4
        /*0044*/ 	.byte	0x02, 0x4a
	.zero		1
	.zero		1


	//----- nvinfo : EIATTR_EXIT_INSTR_OFFSETS
	.align		4
        /*0048*/ 	.byte	0x04, 0x1c
        /*004a*/ 	.short	(.L_15 - .L_14)


	//   ....[0]....
.L_14:
        /*004c*/ 	.word	0x000000b0


	//   ....[1]....
        /*0050*/ 	.word	0x000000f0


	//   ....[2]....
        /*0054*/ 	.word	0x00000200


	//----- nvinfo : EIATTR_CBANK_PARAM_SIZE
	.align		4
.L_15:
        /*0058*/ 	.byte	0x03, 0x19
        /*005a*/ 	.short	0x0014


	//----- nvinfo : EIATTR_PARAM_CBANK
	.align		4
        /*005c*/ 	.byte	0x04, 0x0a
        /*005e*/ 	.short	(.L_17 - .L_16)
	.align		4
.L_16:
        /*0060*/ 	.word	index@(.nv.constant0._Z16rasterize_kernelPhS_i)
        /*0064*/ 	.short	0x0380
        /*0066*/ 	.short	0x0014


	//----- nvinfo : EIATTR_SW_WAR
	.align		4
.L_17:
        /*0068*/ 	.byte	0x04, 0x36
        /*006a*/ 	.short	(.L_19 - .L_18)
.L_18:
        /*006c*/ 	.word	0x00000008
.L_19:


//--------------------- .nv.callgraph             --------------------------
	.section	.nv.callgraph,"",@"SHT_CUDA_CALLGRAPH"
	.align	4
	.sectionentsize	8
	.align		4
        /*0000*/ 	.word	0x00000000
	.align		4
        /*0004*/ 	.word	0xffffffff
	.align		4
        /*0008*/ 	.word	0x00000000
	.align		4
        /*000c*/ 	.word	0xfffffffe
	.align		4
        /*0010*/ 	.word	0x00000000
	.align		4
        /*0014*/ 	.word	0xfffffffd
	.align		4
        /*0018*/ 	.word	0x00000000
	.align		4
        /*001c*/ 	.word	0xfffffffc


//--------------------- .text._Z16rasterize_kernelPhS_i --------------------------
	.section	.text._Z16rasterize_kernelPhS_i,"ax",@progbits
	.align	128
        .global         _Z16rasterize_kernelPhS_i
        .type           _Z16rasterize_kernelPhS_i,@function
        .size           _Z16rasterize_kernelPhS_i,(.L_x_1 - _Z16rasterize_kernelPhS_i)
        .other          _Z16rasterize_kernelPhS_i,@"STO_CUDA_ENTRY STV_DEFAULT"
_Z16rasterize_kernelPhS_i:
.text._Z16rasterize_kernelPhS_i:
[----:B------:R-:W-:Y:S01]  /*0000*/  LDC R1, c[0x0][0x37c] ;  /* 0x0000df00ff017b82 */ /* 0x000fe20000000800 */
[----:B------:R-:W0:Y:S07]  /*0010*/  S2R R4, SR_TID.Y ;  /* 0x0000000000047919 */ /* 0x000e2e0000002200 */
[----:B------:R-:W1:Y:S01]  /*0020*/  LDC R3, c[0x0][0x360] ;  /* 0x0000d800ff037b82 */ /* 0x000e620000000800 */
[----:B------:R-:W1:Y:S07]  /*0030*/  S2R R0, SR_TID.X ;  /* 0x0000000000007919 */ /* 0x000e6e0000002100 */
[----:B------:R-:W0:Y:S08]  /*0040*/  S2UR UR5, SR_CTAID.Y ;  /* 0x00000000000579c3 */ /* 0x000e300000002600 */
[----:B------:R-:W0:Y:S08]  /*0050*/  LDC R5, c[0x0][0x364] ;  /* 0x0000d900ff057b82 */ /* 0x000e300000000800 */
[----:B------:R-:W1:Y:S01]  /*0060*/  S2UR UR4, SR_CTAID.X ;  /* 0x00000000000479c3 */ /* 0x000e620000002500 */
[----:B0-----:R-:W-:-:S05]  /*0070*/  IMAD R4, R5, UR5, R4 ;  /* 0x0000000505047c24 */ /* 0x001fca000f8e0204 */
[----:B------:R-:W-:Y:S01]  /*0080*/  ISETP.GT.U32.AND P0, PT, R4, 0xa7, PT ;  /* 0x000000a70400780c */ /* 0x000fe20003f04070 */
[----:B-1----:R-:W-:-:S05]  /*0090*/  IMAD R0, R3, UR4, R0 ;  /* 0x0000000403007c24 */ /* 0x002fca000f8e0200 */
[----:B------:R-:W-:-:S13]  /*00a0*/  ISETP.GT.OR P0, PT, R0, 0xa7, P0 ;  /* 0x000000a70000780c */ /* 0x000fda0000704670 */
[----:B------:R-:W-:Y:S05]  /*00b0*/  @P0 EXIT ;  /* 0x000000000000094d */ /* 0x000fea0003800000 */
[----:B------:R-:W0:Y:S01]  /*00c0*/  S2R R5, SR_CTAID.Z ;  /* 0x0000000000057919 */ /* 0x000e220000002700 */
[----:B------:R-:W0:Y:S02]  /*00d0*/  LDCU UR4, c[0x0][0x390] ;  /* 0x00007200ff0477ac */ /* 0x000e240008000800 */
[----:B0-----:R-:W-:-:S13]  /*00e0*/  ISETP.GE.AND P0, PT, R5, UR4, PT ;  /* 0x0000000405007c0c */ /* 0x001fda000bf06270 */
[----:B------:R-:W-:Y:S05]  /*00f0*/  @P0 EXIT ;  /* 0x000000000000094d */ /* 0x000fea0003800000 */
[----:B------:R-:W-:Y:S01]  /*0100*/  SHF.R.S32.HI R3, RZ, 0x1f, R0 ;  /* 0x0000001fff037819 */ /* 0x000fe20000011400 */
[----:B------:R-:W0:Y:S01]  /*0110*/  LDCU.128 UR8, c[0x0][0x380] ;  /* 0x00007000ff0877ac */ /* 0x000e220008000c00 */
[----:B------:R-:W-:Y:S02]  /*0120*/  SHF.R.U32.HI R2, RZ, 0x3, R4 ;  /* 0x00000003ff027819 */ /* 0x000fe40000011604 */
[----:B------:R-:W-:Y:S01]  /*0130*/  LEA.HI R3, R3, R0, RZ, 0x3 ;  /* 0x0000000003037211 */ /* 0x000fe200078f18ff */
[----:B------:R-:W1:Y:S03]  /*0140*/  LDCU.64 UR4, c[0x0][0x358] ;  /* 0x00006b00ff0477ac */ /* 0x000e660008000a00 */
[----:B------:R-:W-:-:S05]  /*0150*/  SHF.R.S32.HI R3, RZ, 0x3, R3 ;  /* 0x00000003ff037819 */ /* 0x000fca0000011403 */
[----:B------:R-:W-:-:S04]  /*0160*/  IMAD R3, R5, 0x1b9, R3 ;  /* 0x000001b905037824 */ /* 0x000fc800078e0203 */
[----:B------:R-:W-:-:S05]  /*0170*/  IMAD R3, R2, 0x15, R3 ;  /* 0x0000001502037824 */ /* 0x000fca00078e0203 */
[----:B0-----:R-:W-:-:S04]  /*0180*/  IADD3 R2, P0, PT, R3, UR8, RZ ;  /* 0x0000000803027c10 */ /* 0x001fc8000ff1e0ff */
[----:B------:R-:W-:-:S06]  /*0190*/  LEA.HI.X.SX32 R3, R3, UR9, 0x1, P0 ;  /* 0x0000000903037c11 */ /* 0x000fcc00080f0eff */
[----:B-1----:R-:W2:Y:S01]  /*01a0*/  LDG.E.U8 R3, desc[UR4][R2.64] ;  /* 0x0000000402037981 */ /* 0x002ea2000c1e1100 */
[----:B------:R-:W-:-:S04]  /*01b0*/  IMAD R5, R5, 0x6e40, R0 ;  /* 0x00006e4005057824 */ /* 0x000fc800078e0200 */
[----:B------:R-:W-:-:S05]  /*01c0*/  IMAD R5, R4, 0xa8, R5 ;  /* 0x000000a804057824 */ /* 0x000fca00078e0205 */
[----:B------:R-:W-:-:S04]  /*01d0*/  IADD3 R4, P0, PT, R5, UR10, RZ ;  /* 0x0000000a05047c10 */ /* 0x000fc8000ff1e0ff */
[----:B------:R-:W-:-:S05]  /*01e0*/  LEA.HI.X.SX32 R5, R5, UR11, 0x1, P0 ;  /* 0x0000000b05057c11 */ /* 0x000fca00080f0eff */
[----:B--2---:R-:W-:Y:S01]  /*01f0*/  STG.E.U8 desc[UR4][R4.64], R3 ;  /* 0x0000000304007986 */ /* 0x004fe2000c101104 */
[----:B------:R-:W-:Y:S05]  /*0200*/  EXIT ;  /* 0x000000000000794d */ /* 0x000fea0003800000 */
.L_x_0:
[----:B------:R-:W-:-:S00]  /*0210*/  BRA `(.L_x_0) ;  /* 0xfffffffc00fc7947 */ /* 0x000fc0000383ffff */
[----:B------:R-:W-:-:S00]  /*0220*/  NOP ;  /* 0x0000000000007918 */ /* 0x000fc00000000000 */
        /* <DEDUP_REMOVED lines=13> */
.L_x_1:


//--------------------- .nv.shared.reserved.0     --------------------------
	.section	.nv.shared.reserved.0,"aw",@nobits
	.weak		__nv_reservedSMEM_offset_0_alias
	.size		__nv_reservedSMEM_offset_0_alias, 0, 64
	.other		__nv_reservedSMEM_offset_0_alias,@"STO_CUDA_RESERVED_SHARED STV_DEFAULT"
__nv_reservedSMEM_offset_0_alias:
	.zero		0
	.zero		64


//--------------------- .nv.constant0._Z16rasterize_kernelPhS_i --------------------------
	.section	.nv.constant0._Z16rasterize_kernelPhS_i,"a",@progbits
	.sectionflags	@""
	.align	4
.nv.constant0._Z16rasterize_kernelPhS_i:
	.zero		916


//--------------------- SYMBOLS --------------------------

	.type		.nv.reservedSmem.offset0,@object
	.size		.nv.reservedSmem.offset0,0x4
